//
// Generated by NVIDIA NVVM Compiler
//
// Compiler Build ID: CL-36424714
// Cuda compilation tools, release 13.0, V13.0.88
// Based on NVVM 20.0.0
//

.version 9.0
.target sm_100
.address_size 64

	// .globl	_Z10gemm_naiveiiiPfS_S_

.visible .entry _Z10gemm_naiveiiiPfS_S_(
	.param .u32 _Z10gemm_naiveiiiPfS_S__param_0,
	.param .u32 _Z10gemm_naiveiiiPfS_S__param_1,
	.param .u32 _Z10gemm_naiveiiiPfS_S__param_2,
	.param .u64 .ptr .align 1 _Z10gemm_naiveiiiPfS_S__param_3,
	.param .u64 .ptr .align 1 _Z10gemm_naiveiiiPfS_S__param_4,
	.param .u64 .ptr .align 1 _Z10gemm_naiveiiiPfS_S__param_5
)
{
	.reg .pred 	%p<13>;
	.reg .b32 	%r<94>;
	.reg .b32 	%f<68>;
	.reg .b64 	%rd<69>;

	ld.param.u32 	%r46, [_Z10gemm_naiveiiiPfS_S__param_0];
	ld.param.u32 	%r44, [_Z10gemm_naiveiiiPfS_S__param_1];
	ld.param.u32 	%r47, [_Z10gemm_naiveiiiPfS_S__param_2];
	ld.param.u64 	%rd4, [_Z10gemm_naiveiiiPfS_S__param_3];
	ld.param.u64 	%rd5, [_Z10gemm_naiveiiiPfS_S__param_4];
	ld.param.u64 	%rd3, [_Z10gemm_naiveiiiPfS_S__param_5];
	cvta.to.global.u64 	%rd1, %rd5;
	cvta.to.global.u64 	%rd2, %rd4;
	mov.u32 	%r48, %ctaid.x;
	mov.u32 	%r49, %ntid.x;
	mov.u32 	%r50, %tid.x;
	mad.lo.s32 	%r1, %r48, %r49, %r50;
	mov.u32 	%r51, %ctaid.y;
	mov.u32 	%r52, %ntid.y;
	mul.lo.s32 	%r2, %r51, %r52;
	mov.u32 	%r3, %tid.y;
	add.s32 	%r53, %r2, %r3;
	setp.ge.u32 	%p1, %r1, %r46;
	setp.ge.u32 	%p2, %r53, %r47;
	or.pred  	%p3, %p1, %p2;
	@%p3 bra 	$L__BB0_14;
	setp.lt.s32 	%p4, %r44, 1;
	mov.f32 	%f67, 0f00000000;
	@%p4 bra 	$L__BB0_13;
	mul.lo.s32 	%r5, %r44, %r1;
	and.b32  	%r6, %r44, 7;
	setp.lt.u32 	%p5, %r44, 8;
	mov.f32 	%f67, 0f00000000;
	mov.b32 	%r92, 0;
	@%p5 bra 	$L__BB0_5;
	and.b32  	%r92, %r44, 2147483640;
	neg.s32 	%r90, %r92;
	add.s32 	%r55, %r3, %r47;
	add.s32 	%r89, %r55, %r2;
	shl.b32 	%r10, %r47, 3;
	shl.b32 	%r56, %r47, 1;
	add.s32 	%r88, %r53, %r56;
	mad.lo.s32 	%r87, %r47, 3, %r53;
	shl.b32 	%r57, %r47, 2;
	add.s32 	%r86, %r53, %r57;
	mad.lo.s32 	%r85, %r47, 5, %r53;
	mad.lo.s32 	%r84, %r47, 6, %r53;
	mad.lo.s32 	%r83, %r47, 7, %r53;
	add.s32 	%r81, %r5, 3;
	mov.f32 	%f67, 0f00000000;
	mov.u32 	%r82, %r53;
$L__BB0_4:
	.pragma "nounroll";
	add.s32 	%r58, %r81, -3;
	mul.wide.u32 	%rd6, %r58, 4;
	add.s64 	%rd7, %rd2, %rd6;
	ld.global.f32 	%f17, [%rd7];
	mul.wide.u32 	%rd8, %r82, 4;
	add.s64 	%rd9, %rd1, %rd8;
	ld.global.f32 	%f18, [%rd9];
	fma.rn.f32 	%f19, %f17, %f18, %f67;
	add.s32 	%r59, %r81, -2;
	mul.wide.u32 	%rd10, %r59, 4;
	add.s64 	%rd11, %rd2, %rd10;
	ld.global.f32 	%f20, [%rd11];
	mul.wide.u32 	%rd12, %r89, 4;
	add.s64 	%rd13, %rd1, %rd12;
	ld.global.f32 	%f21, [%rd13];
	fma.rn.f32 	%f22, %f20, %f21, %f19;
	add.s32 	%r60, %r81, -1;
	mul.wide.u32 	%rd14, %r60, 4;
	add.s64 	%rd15, %rd2, %rd14;
	ld.global.f32 	%f23, [%rd15];
	mul.wide.u32 	%rd16, %r88, 4;
	add.s64 	%rd17, %rd1, %rd16;
	ld.global.f32 	%f24, [%rd17];
	fma.rn.f32 	%f25, %f23, %f24, %f22;
	add.s32 	%r61, %r81, 4;
	mul.wide.u32 	%rd18, %r81, 4;
	add.s64 	%rd19, %rd2, %rd18;
	ld.global.f32 	%f26, [%rd19];
	mul.wide.u32 	%rd20, %r87, 4;
	add.s64 	%rd21, %rd1, %rd20;
	ld.global.f32 	%f27, [%rd21];
	fma.rn.f32 	%f28, %f26, %f27, %f25;
	add.s32 	%r62, %r81, 1;
	mul.wide.u32 	%rd22, %r62, 4;
	add.s64 	%rd23, %rd2, %rd22;
	ld.global.f32 	%f29, [%rd23];
	mul.wide.u32 	%rd24, %r86, 4;
	add.s64 	%rd25, %rd1, %rd24;
	ld.global.f32 	%f30, [%rd25];
	fma.rn.f32 	%f31, %f29, %f30, %f28;
	add.s32 	%r63, %r81, 2;
	mul.wide.u32 	%rd26, %r63, 4;
	add.s64 	%rd27, %rd2, %rd26;
	ld.global.f32 	%f32, [%rd27];
	mul.wide.u32 	%rd28, %r85, 4;
	add.s64 	%rd29, %rd1, %rd28;
	ld.global.f32 	%f33, [%rd29];
	fma.rn.f32 	%f34, %f32, %f33, %f31;
	add.s32 	%r64, %r81, 3;
	mul.wide.u32 	%rd30, %r64, 4;
	add.s64 	%rd31, %rd2, %rd30;
	ld.global.f32 	%f35, [%rd31];
	mul.wide.u32 	%rd32, %r84, 4;
	add.s64 	%rd33, %rd1, %rd32;
	ld.global.f32 	%f36, [%rd33];
	fma.rn.f32 	%f37, %f35, %f36, %f34;
	mul.wide.u32 	%rd34, %r61, 4;
	add.s64 	%rd35, %rd2, %rd34;
	ld.global.f32 	%f38, [%rd35];
	mul.wide.u32 	%rd36, %r83, 4;
	add.s64 	%rd37, %rd1, %rd36;
	ld.global.f32 	%f39, [%rd37];
	fma.rn.f32 	%f67, %f38, %f39, %f37;
	add.s32 	%r90, %r90, 8;
	add.s32 	%r89, %r89, %r10;
	add.s32 	%r88, %r88, %r10;
	add.s32 	%r87, %r87, %r10;
	add.s32 	%r86, %r86, %r10;
	add.s32 	%r85, %r85, %r10;
	add.s32 	%r84, %r84, %r10;
	add.s32 	%r83, %r83, %r10;
	add.s32 	%r82, %r82, %r10;
	add.s32 	%r81, %r81, 8;
	setp.ne.s32 	%p6, %r90, 0;
	@%p6 bra 	$L__BB0_4;
$L__BB0_5:
	setp.eq.s32 	%p7, %r6, 0;
	@%p7 bra 	$L__BB0_13;
	and.b32  	%r39, %r44, 3;
	setp.lt.u32 	%p8, %r6, 4;
	@%p8 bra 	$L__BB0_8;
	add.s32 	%r65, %r92, %r5;
	mul.wide.u32 	%rd38, %r65, 4;
	add.s64 	%rd39, %rd2, %rd38;
	ld.global.f32 	%f41, [%rd39];
	mad.lo.s32 	%r66, %r92, %r47, %r53;
	mul.wide.u32 	%rd40, %r66, 4;
	add.s64 	%rd41, %rd1, %rd40;
	ld.global.f32 	%f42, [%rd41];
	fma.rn.f32 	%f43, %f41, %f42, %f67;
	add.s32 	%r67, %r65, 1;
	mul.wide.u32 	%rd42, %r67, 4;
	add.s64 	%rd43, %rd2, %rd42;
	ld.global.f32 	%f44, [%rd43];
	add.s32 	%r68, %r66, %r47;
	mul.wide.u32 	%rd44, %r68, 4;
	add.s64 	%rd45, %rd1, %rd44;
	ld.global.f32 	%f45, [%rd45];
	fma.rn.f32 	%f46, %f44, %f45, %f43;
	add.s32 	%r69, %r65, 2;
	mul.wide.u32 	%rd46, %r69, 4;
	add.s64 	%rd47, %rd2, %rd46;
	ld.global.f32 	%f47, [%rd47];
	add.s32 	%r70, %r68, %r47;
	mul.wide.u32 	%rd48, %r70, 4;
	add.s64 	%rd49, %rd1, %rd48;
	ld.global.f32 	%f48, [%rd49];
	fma.rn.f32 	%f49, %f47, %f48, %f46;
	add.s32 	%r71, %r65, 3;
	mul.wide.u32 	%rd50, %r71, 4;
	add.s64 	%rd51, %rd2, %rd50;
	ld.global.f32 	%f50, [%rd51];
	add.s32 	%r72, %r70, %r47;
	mul.wide.u32 	%rd52, %r72, 4;
	add.s64 	%rd53, %rd1, %rd52;
	ld.global.f32 	%f51, [%rd53];
	fma.rn.f32 	%f67, %f50, %f51, %f49;
	add.s32 	%r92, %r92, 4;
$L__BB0_8:
	setp.eq.s32 	%p9, %r39, 0;
	@%p9 bra 	$L__BB0_13;
	setp.eq.s32 	%p10, %r39, 1;
	@%p10 bra 	$L__BB0_11;
	add.s32 	%r73, %r92, %r5;
	mul.wide.u32 	%rd54, %r73, 4;
	add.s64 	%rd55, %rd2, %rd54;
	ld.global.f32 	%f53, [%rd55];
	mad.lo.s32 	%r74, %r92, %r47, %r53;
	mul.wide.u32 	%rd56, %r74, 4;
	add.s64 	%rd57, %rd1, %rd56;
	ld.global.f32 	%f54, [%rd57];
	fma.rn.f32 	%f55, %f53, %f54, %f67;
	add.s32 	%r75, %r73, 1;
	mul.wide.u32 	%rd58, %r75, 4;
	add.s64 	%rd59, %rd2, %rd58;
	ld.global.f32 	%f56, [%rd59];
	add.s32 	%r76, %r74, %r47;
	mul.wide.u32 	%rd60, %r76, 4;
	add.s64 	%rd61, %rd1, %rd60;
	ld.global.f32 	%f57, [%rd61];
	fma.rn.f32 	%f67, %f56, %f57, %f55;
	add.s32 	%r92, %r92, 2;
$L__BB0_11:
	and.b32  	%r77, %r44, 1;
	setp.eq.b32 	%p11, %r77, 1;
	not.pred 	%p12, %p11;
	@%p12 bra 	$L__BB0_13;
	add.s32 	%r78, %r92, %r5;
	mul.wide.u32 	%rd62, %r78, 4;
	add.s64 	%rd63, %rd2, %rd62;
	ld.global.f32 	%f58, [%rd63];
	mad.lo.s32 	%r79, %r92, %r47, %r53;
	mul.wide.u32 	%rd64, %r79, 4;
	add.s64 	%rd65, %rd1, %rd64;
	ld.global.f32 	%f59, [%rd65];
	fma.rn.f32 	%f67, %f58, %f59, %f67;
$L__BB0_13:
	mad.lo.s32 	%r80, %r47, %r1, %r53;
	cvta.to.global.u64 	%rd66, %rd3;
	mul.wide.u32 	%rd67, %r80, 4;
	add.s64 	%rd68, %rd66, %rd67;
	st.global.f32 	[%rd68], %f67;
$L__BB0_14:
	ret;

}


// ===== COMPILED SASS (sm_100) =====

	.target	sm_100

	.elftype	@"ET_EXEC"


//--------------------- .note.nv.tkinfo           --------------------------
	.section	.note.nv.tkinfo,"",@"SHT_NOTE"
	.sectionflags	@"SHF_NOTE_NV_TKINFO"
	.tkinfo
        /*0018*/ 	.word	0x00000002
        /*0030*/ 	.string	""
        /*0030*/ 	.string	"ptxas"
        /*0030*/ 	.string	"Cuda compilation tools, release 13.0, V13.0.88"
        /*0030*/ 	.string	"Build cuda_13.0.r13.0/compiler.36424714_0"
        /*0030*/ 	.string	"-arch sm_100 -m 64 "



//--------------------- .note.nv.cuinfo           --------------------------
	.section	.note.nv.cuinfo,"",@"SHT_NOTE"
	.sectionflags	@"SHF_NOTE_NV_CUINFO"
        /*0018*/ 	.short	0x0002
        /*001a*/ 	.short	0x0064
        /*001c*/ 	.short	0x0082
	.zero		2


//--------------------- .nv.info                  --------------------------
	.section	.nv.info,"",@"SHT_CUDA_INFO"
	.align	4


	//----- nvinfo : EIATTR_REGCOUNT
	.align		4
        /*0000*/ 	.byte	0x04, 0x2f
        /*0002*/ 	.short	(.L_1 - .L_0)
	.align		4
.L_0:
        /*0004*/ 	.word	index@(_Z10gemm_naiveiiiPfS_S_)
        /*0008*/ 	.word	0x00000020


	//----- nvinfo : EIATTR_FRAME_SIZE
	.align		4
.L_1:
        /*000c*/ 	.byte	0x04, 0x11
        /*000e*/ 	.short	(.L_3 - .L_2)
	.align		4
.L_2:
        /*0010*/ 	.word	index@(_Z10gemm_naiveiiiPfS_S_)
        /*0014*/ 	.word	0x00000000


	//----- nvinfo : EIATTR_MIN_STACK_SIZE
	.align		4
.L_3:
        /*0018*/ 	.byte	0x04, 0x12
        /*001a*/ 	.short	(.L_5 - .L_4)
	.align		4
.L_4:
        /*001c*/ 	.word	index@(_Z10gemm_naiveiiiPfS_S_)
        /*0020*/ 	.word	0x00000000
.L_5:


//--------------------- .nv.compat                --------------------------
	.section	.nv.compat,"",@"SHT_CUDA_COMPAT_INFO"
	.align	4
        /*0000*/ 	.byte	0x02, 0x09, 0x00, 0x00, 0x02, 0x02, 0x01, 0x00, 0x02, 0x05, 0x05, 0x00, 0x03, 0x07, 0x01, 0x01
        /*0010*/ 	.byte	0x02, 0x03, 0x00, 0x00, 0x02, 0x06, 0x01, 0x00, 0x04, 0x0b, 0x08, 0x00, 0x09, 0x00, 0x00, 0x00
        /*0020*/ 	.byte	0x00, 0x00, 0x00, 0x00


//--------------------- .nv.info._Z10gemm_naiveiiiPfS_S_ --------------------------
	.section	.nv.info._Z10gemm_naiveiiiPfS_S_,"",@"SHT_CUDA_INFO"
	.sectionflags	@""
	.align	4


	//----- nvinfo : EIATTR_CUDA_API_VERSION
	.align		4
        /*0000*/ 	.byte	0x04, 0x37
        /*0002*/ 	.short	(.L_7 - .L_6)
.L_6:
        /*0004*/ 	.word	0x00000082


	//----- nvinfo : EIATTR_KPARAM_INFO
	.align		4
.L_7:
        /*0008*/ 	.byte	0x04, 0x17
        /*000a*/ 	.short	(.L_9 - .L_8)
.L_8:
        /*000c*/ 	.word	0x00000000
        /*0010*/ 	.short	0x0005
        /*0012*/ 	.short	0x0020
        /*0014*/ 	.byte	0x00, 0xf5, 0x21, 0x00


	//----- nvinfo : EIATTR_KPARAM_INFO
	.align		4
.L_9:
        /*0018*/ 	.byte	0x04, 0x17
        /*001a*/ 	.short	(.L_11 - .L_10)
.L_10:
        /*001c*/ 	.word	0x00000000
        /*0020*/ 	.short	0x0004
        /*0022*/ 	.short	0x0018
        /*0024*/ 	.byte	0x00, 0xf5, 0x21, 0x00


	//----- nvinfo : EIATTR_KPARAM_INFO
	.align		4
.L_11:
        /*0028*/ 	.byte	0x04, 0x17
        /*002a*/ 	.short	(.L_13 - .L_12)
.L_12:
        /*002c*/ 	.word	0x00000000
        /*0030*/ 	.short	0x0003
        /*0032*/ 	.short	0x0010
        /*0034*/ 	.byte	0x00, 0xf5, 0x21, 0x00


	//----- nvinfo : EIATTR_KPARAM_INFO
	.align		4
.L_13:
        /*0038*/ 	.byte	0x04, 0x17
        /*003a*/ 	.short	(.L_15 - .L_14)
.L_14:
        /*003c*/ 	.word	0x00000000
        /*0040*/ 	.short	0x0002
        /*0042*/ 	.short	0x0008
        /*0044*/ 	.byte	0x00, 0xf0, 0x11, 0x00


	//----- nvinfo : EIATTR_KPARAM_INFO
	.align		4
.L_15:
        /*0048*/ 	.byte	0x04, 0x17
        /*004a*/ 	.short	(.L_17 - .L_16)
.L_16:
        /*004c*/ 	.word	0x00000000
        /*0050*/ 	.short	0x0001
        /*0052*/ 	.short	0x0004
        /*0054*/ 	.byte	0x00, 0xf0, 0x11, 0x00


	//----- nvinfo : EIATTR_KPARAM_INFO
	.align		4
.L_17:
        /*0058*/ 	.byte	0x04, 0x17
        /*005a*/ 	.short	(.L_19 - .L_18)
.L_18:
        /*005c*/ 	.word	0x00000000
        /*0060*/ 	.short	0x0000
        /*0062*/ 	.short	0x0000
        /*0064*/ 	.byte	0x00, 0xf0, 0x11, 0x00


	//----- nvinfo : EIATTR_SPARSE_MMA_MASK
	.align		4
.L_19:
        /*0068*/ 	.byte	0x03, 0x50
        /*006a*/ 	.short	0x0000


	//----- nvinfo : EIATTR_MAXREG_COUNT
	.align		4
        /*006c*/ 	.byte	0x03, 0x1b
        /*006e*/ 	.short	0x00ff


	//----- nvinfo : EIATTR_MERCURY_ISA_VERSION
	.align		4
        /*0070*/ 	.byte	0x03, 0x5f
        /*0072*/ 	.short	0x0101


	//----- nvinfo : EIATTR_VRC_CTA_INIT_COUNT
	.align		4
        /*0074*/ 	.byte	0x02, 0x4a
	.zero		1
	.zero		1


	//----- nvinfo : EIATTR_EXIT_INSTR_OFFSETS
	.align		4
        /*0078*/ 	.byte	0x04, 0x1c
        /*007a*/ 	.short	(.L_21 - .L_20)


	//   ....[0]....
.L_20:
        /*007c*/ 	.word	0x000000e0


	//   ....[1]....
        /*0080*/ 	.word	0x00000a90


	//----- nvinfo : EIATTR_CBANK_PARAM_SIZE
	.align		4
.L_21:
        /*0084*/ 	.byte	0x03, 0x19
        /*0086*/ 	.short	0x0028


	//----- nvinfo : EIATTR_PARAM_CBANK
	.align		4
        /*0088*/ 	.byte	0x04, 0x0a
        /*008a*/ 	.short	(.L_23 - .L_22)
	.align		4
.L_22:
        /*008c*/ 	.word	index@(.nv.constant0._Z10gemm_naiveiiiPfS_S_)
        /*0090*/ 	.short	0x0380
        /*0092*/ 	.short	0x0028


	//----- nvinfo : EIATTR_SW_WAR
	.align		4
.L_23:
        /*0094*/ 	.byte	0x04, 0x36
        /*0096*/ 	.short	(.L_25 - .L_24)
.L_24:
        /*0098*/ 	.word	0x00000008
.L_25:


//--------------------- .nv.callgraph             --------------------------
	.section	.nv.callgraph,"",@"SHT_CUDA_CALLGRAPH"
	.align	4
	.sectionentsize	8
	.align		4
        /*0000*/ 	.word	0x00000000
	.align		4
        /*0004*/ 	.word	0xffffffff
	.align		4
        /*0008*/ 	.word	0x00000000
	.align		4
        /*000c*/ 	.word	0xfffffffe
	.align		4
        /*0010*/ 	.word	0x00000000
	.align		4
        /*0014*/ 	.word	0xfffffffd
	.align		4
        /*0018*/ 	.word	0x00000000
	.align		4
        /*001c*/ 	.word	0xfffffffc


//--------------------- .text._Z10gemm_naiveiiiPfS_S_ --------------------------
	.section	.text._Z10gemm_naiveiiiPfS_S_,"ax",@progbits
	.align	128
        .global         _Z10gemm_naiveiiiPfS_S_
        .type           _Z10gemm_naiveiiiPfS_S_,@function
        .size           _Z10gemm_naiveiiiPfS_S_,(.L_x_5 - _Z10gemm_naiveiiiPfS_S_)
        .other          _Z10gemm_naiveiiiPfS_S_,@"STO_CUDA_ENTRY STV_DEFAULT"
_Z10gemm_naiveiiiPfS_S_:
.text._Z10gemm_naiveiiiPfS_S_:
[----:B------:R-:W-:Y:S01]  /*0000*/  LDC R1, c[0x0][0x37c] ;  /* 0x0000df00ff017b82 */ /* 0x000fe20000000800 */
[----:B------:R-:W0:Y:S07]  /*0010*/  S2R R7, SR_TID.Y ;  /* 0x0000000000077919 */ /* 0x000e2e0000002200 */
[----:B------:R-:W1:Y:S01]  /*0020*/  S2UR UR4, SR_CTAID.Y ;  /* 0x00000000000479c3 */ /* 0x000e620000002600 */
[----:B------:R-:W2:Y:S01]  /*0030*/  LDCU UR7, c[0x0][0x380] ;  /* 0x00007000ff0777ac */ /* 0x000ea20008000800 */
[----:B------:R-:W3:Y:S06]  /*0040*/  S2R R5, SR_TID.X ;  /* 0x0000000000057919 */ /* 0x000eec0000002100 */
[----:B------:R-:W3:Y:S01]  /*0050*/  LDC R2, c[0x0][0x360] ;  /* 0x0000d800ff027b82 */ /* 0x000ee20000000800 */
[----:B------:R-:W1:Y:S07]  /*0060*/  LDCU UR5, c[0x0][0x364] ;  /* 0x00006c80ff0577ac */ /* 0x000e6e0008000800 */
[----:B------:R-:W3:Y:S08]  /*0070*/  S2UR UR6, SR_CTAID.X ;  /* 0x00000000000679c3 */ /* 0x000ef00000002500 */
[----:B------:R-:W4:Y:S01]  /*0080*/  LDC R0, c[0x0][0x388] ;  /* 0x0000e200ff007b82 */ /* 0x000f220000000800 */
[----:B-1----:R-:W-:-:S06]  /*0090*/  UIMAD UR4, UR4, UR5, URZ ;  /* 0x00000005040472a4 */ /* 0x002fcc000f8e02ff */
[----:B0-----:R-:W-:Y:S01]  /*00a0*/  IADD3 R3, PT, PT, R7, UR4, RZ ;  /* 0x0000000407037c10 */ /* 0x001fe2000fffe0ff */
[----:B---3--:R-:W-:-:S03]  /*00b0*/  IMAD R2, R2, UR6, R5 ;  /* 0x0000000602027c24 */ /* 0x008fc6000f8e0205 */
[----:B----4-:R-:W-:-:S04]  /*00c0*/  ISETP.GE.U32.AND P0, PT, R3, R0, PT ;  /* 0x000000000300720c */ /* 0x010fc80003f06070 */
[----:B--2---:R-:W-:-:S13]  /*00d0*/  ISETP.GE.U32.OR P0, PT, R2, UR7, P0 ;  /* 0x0000000702007c0c */ /* 0x004fda0008706470 */
[----:B------:R-:W-:Y:S05]  /*00e0*/  @P0 EXIT ;  /* 0x000000000000094d */ /* 0x000fea0003800000 */
[----:B------:R-:W0:Y:S01]  /*00f0*/  LDC R5, c[0x0][0x384] ;  /* 0x0000e100ff057b82 */ /* 0x000e220000000800 */
[----:B------:R-:W1:Y:S01]  /*0100*/  LDCU.64 UR6, c[0x0][0x358] ;  /* 0x00006b00ff0677ac */ /* 0x000e620008000a00 */
[----:B------:R-:W-:Y:S01]  /*0110*/  HFMA2 R12, -RZ, RZ, 0, 0 ;  /* 0x00000000ff0c7431 */ /* 0x000fe200000001ff */
[----:B0-----:R-:W-:-:S13]  /*0120*/  ISETP.GE.AND P0, PT, R5, 0x1, PT ;  /* 0x000000010500780c */ /* 0x001fda0003f06270 */
[----:B-1----:R-:W-:Y:S05]  /*0130*/  @!P0 BRA `(.L_x_0) ;  /* 0x0000000800448947 */ /* 0x002fea0003800000 */
[C---:B------:R-:W-:Y:S02]  /*0140*/  ISETP.GE.U32.AND P1, PT, R5.reuse, 0x8, PT ;  /* 0x000000080500780c */ /* 0x040fe40003f26070 */
[----:B------:R-:W-:Y:S02]  /*0150*/  LOP3.LUT R4, R5, 0x7, RZ, 0xc0, !PT ;  /* 0x0000000705047812 */ /* 0x000fe400078ec0ff */
[----:B------:R-:W-:Y:S02]  /*0160*/  MOV R12, RZ ;  /* 0x000000ff000c7202 */ /* 0x000fe40000000f00 */
[----:B------:R-:W-:Y:S02]  /*0170*/  ISETP.NE.AND P0, PT, R4, RZ, PT ;  /* 0x000000ff0400720c */ /* 0x000fe40003f05270 */
[----:B------:R-:W-:-:S05]  /*0180*/  MOV R6, RZ ;  /* 0x000000ff00067202 */ /* 0x000fca0000000f00 */
[----:B------:R-:W-:Y:S06]  /*0190*/  @!P1 BRA `(.L_x_1) ;  /* 0x0000000400249947 */ /* 0x000fec0003800000 */
[----:B------:R-:W-:Y:S01]  /*01a0*/  LOP3.LUT R6, R5, 0x7ffffff8, RZ, 0xc0, !PT ;  /* 0x7ffffff805067812 */ /* 0x000fe200078ec0ff */
[C---:B------:R-:W-:Y:S01]  /*01b0*/  IMAD R11, R0.reuse, 0x3, R3 ;  /* 0x00000003000b7824 */ /* 0x040fe200078e0203 */
[C---:B------:R-:W-:Y:S01]  /*01c0*/  IADD3 R7, PT, PT, R0.reuse, UR4, R7 ;  /* 0x0000000400077c10 */ /* 0x040fe2000fffe007 */
[C-C-:B------:R-:W-:Y:S01]  /*01d0*/  IMAD R15, R0.reuse, 0x5, R3.reuse ;  /* 0x00000005000f7824 */ /* 0x140fe200078e0203 */
[CC--:B------:R-:W-:Y:S01]  /*01e0*/  LEA R9, R0.reuse, R3.reuse, 0x1 ;  /* 0x0000000300097211 */ /* 0x0c0fe200078e08ff */
[C-C-:B------:R-:W-:Y:S01]  /*01f0*/  IMAD R25, R0.reuse, 0x6, R3.reuse ;  /* 0x0000000600197824 */ /* 0x140fe200078e0203 */
[C---:B------:R-:W-:Y:S01]  /*0200*/  LEA R13, R0.reuse, R3, 0x2 ;  /* 0x00000003000d7211 */ /* 0x040fe200078e10ff */
[----:B------:R-:W-:Y:S01]  /*0210*/  IMAD R27, R0, 0x7, R3 ;  /* 0x00000007001b7824 */ /* 0x000fe200078e0203 */
[----:B------:R-:W-:Y:S01]  /*0220*/  MOV R12, RZ ;  /* 0x000000ff000c7202 */ /* 0x000fe20000000f00 */
[----:B------:R-:W-:Y:S01]  /*0230*/  IMAD R8, R2, R5, 0x3 ;  /* 0x0000000302087424 */ /* 0x000fe200078e0205 */
[----:B------:R-:W-:-:S02]  /*0240*/  MOV R29, R3 ;  /* 0x00000003001d7202 */ /* 0x000fc40000000f00 */
[----:B------:R-:W-:-:S07]  /*0250*/  IADD3 R10, PT, PT, -R6, RZ, RZ ;  /* 0x000000ff060a7210 */ /* 0x000fce0007ffe1ff */
.L_x_2:
[----:B------:R-:W0:Y:S01]  /*0260*/  LDC.64 R20, c[0x0][0x390] ;  /* 0x0000e400ff147b82 */ /* 0x000e220000000a00 */
[----:B------:R-:W-:-:S07]  /*0270*/  IADD3 R23, PT, PT, R8, -0x3, RZ ;  /* 0xfffffffd08177810 */ /* 0x000fce0007ffe0ff */
[----:B------:R-:W1:Y:S01]  /*0280*/  LDC.64 R16, c[0x0][0x398] ;  /* 0x0000e600ff107b82 */ /* 0x000e620000000a00 */
[----:B0-----:R-:W-:-:S06]  /*0290*/  IMAD.WIDE.U32 R22, R23, 0x4, R20 ;  /* 0x0000000417167825 */ /* 0x001fcc00078e0014 */
[----:B------:R-:W2:Y:S01]  /*02a0*/  LDG.E R23, desc[UR6][R22.64] ;  /* 0x0000000616177981 */ /* 0x000ea2000c1e1900 */
[----:B-1----:R-:W-:-:S06]  /*02b0*/  IMAD.WIDE.U32 R18, R29, 0x4, R16 ;  /* 0x000000041d127825 */ /* 0x002fcc00078e0010 */
[----:B------:R-:W2:Y:S01]  /*02c0*/  LDG.E R18, desc[UR6][R18.64] ;  /* 0x0000000612127981 */ /* 0x000ea2000c1e1900 */
[C---:B------:R-:W-:Y:S02]  /*02d0*/  IADD3 R14, PT, PT, R8.reuse, -0x2, RZ ;  /* 0xfffffffe080e7810 */ /* 0x040fe40007ffe0ff */
[----:B------:R-:W-:Y:S01]  /*02e0*/  IADD3 R24, PT, PT, R8, -0x1, RZ ;  /* 0xffffffff08187810 */ /* 0x000fe20007ffe0ff */
[----:B--2---:R-:W-:Y:S02]  /*02f0*/  FFMA R12, R23, R18, R12 ;  /* 0x00000012170c7223 */ /* 0x004fe4000000000c */
[----:B------:R-:W-:-:S04]  /*0300*/  IMAD.WIDE.U32 R18, R14, 0x4, R20 ;  /* 0x000000040e127825 */ /* 0x000fc800078e0014 */
[----:B------:R-:W-:Y:S01]  /*0310*/  IMAD.WIDE.U32 R22, R7, 0x4, R16 ;  /* 0x0000000407167825 */ /* 0x000fe200078e0010 */
[----:B------:R0:W2:Y:S04]  /*0320*/  LDG.E R14, desc[UR6][R18.64] ;  /* 0x00000006120e7981 */ /* 0x0000a8000c1e1900 */
[----:B------:R1:W2:Y:S01]  /*0330*/  LDG.E R26, desc[UR6][R22.64] ;  /* 0x00000006161a7981 */ /* 0x0002a2000c1e1900 */
[----:B0-----:R-:W-:-:S04]  /*0340*/  IMAD.WIDE.U32 R18, R24, 0x4, R20 ;  /* 0x0000000418127825 */ /* 0x001fc800078e0014 */
[----:B-1----:R-:W-:Y:S01]  /*0350*/  IMAD.WIDE.U32 R22, R9, 0x4, R16 ;  /* 0x0000000409167825 */ /* 0x002fe200078e0010 */
[----:B------:R0:W3:Y:S04]  /*0360*/  LDG.E R24, desc[UR6][R18.64] ;  /* 0x0000000612187981 */ /* 0x0000e8000c1e1900 */
[----:B------:R1:W3:Y:S01]  /*0370*/  LDG.E R28, desc[UR6][R22.64] ;  /* 0x00000006161c7981 */ /* 0x0002e2000c1e1900 */
[----:B0-----:R-:W-:-:S04]  /*0380*/  IMAD.WIDE.U32 R18, R8, 0x4, R20 ;  /* 0x0000000408127825 */ /* 0x001fc800078e0014 */
[----:B-1----:R-:W-:-:S04]  /*0390*/  IMAD.WIDE.U32 R22, R11, 0x4, R16 ;  /* 0x000000040b167825 */ /* 0x002fc800078e0010 */
[----:B--2---:R-:W-:Y:S02]  /*03a0*/  FFMA R12, R14, R26, R12 ;  /* 0x0000001a0e0c7223 */ /* 0x004fe4000000000c */
[----:B------:R-:W2:Y:S04]  /*03b0*/  LDG.E R14, desc[UR6][R18.64] ;  /* 0x00000006120e7981 */ /* 0x000ea8000c1e1900 */
[----:B------:R0:W2:Y:S01]  /*03c0*/  LDG.E R26, desc[UR6][R22.64] ;  /* 0x00000006161a7981 */ /* 0x0000a2000c1e1900 */
[----:B---3--:R-:W-:Y:S01]  /*03d0*/  FFMA R12, R24, R28, R12 ;  /* 0x0000001c180c7223 */ /* 0x008fe2000000000c */
[----:B------:R-:W-:Y:S01]  /*03e0*/  IADD3 R24, PT, PT, R8, 0x1, RZ ;  /* 0x0000000108187810 */ /* 0x000fe20007ffe0ff */
[----:B0-----:R-:W-:-:S04]  /*03f0*/  IMAD.WIDE.U32 R22, R13, 0x4, R16 ;  /* 0x000000040d167825 */ /* 0x001fc800078e0010 */
[----:B------:R-:W-:Y:S01]  /*0400*/  IMAD.WIDE.U32 R18, R24, 0x4, R20 ;  /* 0x0000000418127825 */ /* 0x000fe200078e0014 */
[----:B------:R-:W3:Y:S04]  /*0410*/  LDG.E R28, desc[UR6][R22.64] ;  /* 0x00000006161c7981 */ /* 0x000ee8000c1e1900 */
[----:B------:R0:W3:Y:S01]  /*0420*/  LDG.E R24, desc[UR6][R18.64] ;  /* 0x0000000612187981 */ /* 0x0000e2000c1e1900 */
[----:B--2---:R-:W-:Y:S01]  /*0430*/  FFMA R12, R14, R26, R12 ;  /* 0x0000001a0e0c7223 */ /* 0x004fe2000000000c */
[C---:B------:R-:W-:Y:S02]  /*0440*/  IADD3 R26, PT, PT, R8.reuse, 0x3, RZ ;  /* 0x00000003081a7810 */ /* 0x040fe40007ffe0ff */
[----:B------:R-:W-:-:S03]  /*0450*/  IADD3 R14, PT, PT, R8, 0x2, RZ ;  /* 0x00000002080e7810 */ /* 0x000fc60007ffe0ff */
[----:B0-----:R-:W-:Y:S01]  /*0460*/  IMAD.WIDE.U32 R18, R26, 0x4, R20 ;  /* 0x000000041a127825 */ /* 0x001fe200078e0014 */
[----:B------:R-:W-:-:S03]  /*0470*/  IADD3 R26, PT, PT, R8, 0x4, RZ ;  /* 0x00000004081a7810 */ /* 0x000fc60007ffe0ff */
[--C-:B------:R-:W-:Y:S02]  /*0480*/  IMAD.WIDE.U32 R22, R14, 0x4, R20.reuse ;  /* 0x000000040e167825 */ /* 0x100fe400078e0014 */
[----:B------:R0:W2:Y:S02]  /*0490*/  LDG.E R14, desc[UR6][R18.64] ;  /* 0x00000006120e7981 */ /* 0x0000a4000c1e1900 */
[----:B------:R-:W-:-:S04]  /*04a0*/  IMAD.WIDE.U32 R20, R26, 0x4, R20 ;  /* 0x000000041a147825 */ /* 0x000fc800078e0014 */
[----:B---3--:R-:W-:Y:S02]  /*04b0*/  FFMA R12, R24, R28, R12 ;  /* 0x0000001c180c7223 */ /* 0x008fe4000000000c */
[----:B------:R-:W3:Y:S01]  /*04c0*/  LDG.E R21, desc[UR6][R20.64] ;  /* 0x0000000614157981 */ /* 0x000ee2000c1e1900 */
[----:B0-----:R-:W-:-:S03]  /*04d0*/  IMAD.WIDE.U32 R18, R15, 0x4, R16 ;  /* 0x000000040f127825 */ /* 0x001fc600078e0010 */
[----:B------:R0:W4:Y:S04]  /*04e0*/  LDG.E R24, desc[UR6][R22.64] ;  /* 0x0000000616187981 */ /* 0x000128000c1e1900 */
[----:B------:R-:W4:Y:S01]  /*04f0*/  LDG.E R26, desc[UR6][R18.64] ;  /* 0x00000006121a7981 */ /* 0x000f22000c1e1900 */
[----:B0-----:R-:W-:-:S04]  /*0500*/  IMAD.WIDE.U32 R22, R25, 0x4, R16 ;  /* 0x0000000419167825 */ /* 0x001fc800078e0010 */
[----:B------:R-:W-:Y:S01]  /*0510*/  IMAD.WIDE.U32 R16, R27, 0x4, R16 ;  /* 0x000000041b107825 */ /* 0x000fe200078e0010 */
[----:B------:R-:W2:Y:S05]  /*0520*/  LDG.E R28, desc[UR6][R22.64] ;  /* 0x00000006161c7981 */ /* 0x000eaa000c1e1900 */
[----:B------:R-:W3:Y:S01]  /*0530*/  LDG.E R16, desc[UR6][R16.64] ;  /* 0x0000000610107981 */ /* 0x000ee2000c1e1900 */
[----:B------:R-:W-:-:S04]  /*0540*/  IADD3 R10, PT, PT, R10, 0x8, RZ ;  /* 0x000000080a0a7810 */ /* 0x000fc80007ffe0ff */
[----:B------:R-:W-:Y:S02]  /*0550*/  ISETP.NE.AND P1, PT, R10, RZ, PT ;  /* 0x000000ff0a00720c */ /* 0x000fe40003f25270 */
[----:B------:R-:W-:Y:S02]  /*0560*/  IADD3 R8, PT, PT, R8, 0x8, RZ ;  /* 0x0000000808087810 */ /* 0x000fe40007ffe0ff */
[C---:B------:R-:W-:Y:S02]  /*0570*/  LEA R7, R0.reuse, R7, 0x3 ;  /* 0x0000000700077211 */ /* 0x040fe400078e18ff */
[C---:B------:R-:W-:Y:S02]  /*0580*/  LEA R9, R0.reuse, R9, 0x3 ;  /* 0x0000000900097211 */ /* 0x040fe400078e18ff */
[C---:B------:R-:W-:Y:S02]  /*0590*/  LEA R11, R0.reuse, R11, 0x3 ;  /* 0x0000000b000b7211 */ /* 0x040fe400078e18ff */
[----:B------:R-:W-:-:S02]  /*05a0*/  LEA R13, R0, R13, 0x3 ;  /* 0x0000000d000d7211 */ /* 0x000fc400078e18ff */
[C---:B------:R-:W-:Y:S02]  /*05b0*/  LEA R15, R0.reuse, R15, 0x3 ;  /* 0x0000000f000f7211 */ /* 0x040fe400078e18ff */
[C---:B------:R-:W-:Y:S02]  /*05c0*/  LEA R25, R0.reuse, R25, 0x3 ;  /* 0x0000001900197211 */ /* 0x040fe400078e18ff */
[C---:B------:R-:W-:Y:S02]  /*05d0*/  LEA R27, R0.reuse, R27, 0x3 ;  /* 0x0000001b001b7211 */ /* 0x040fe400078e18ff */
[----:B------:R-:W-:Y:S01]  /*05e0*/  LEA R29, R0, R29, 0x3 ;  /* 0x0000001d001d7211 */ /* 0x000fe200078e18ff */
[----:B----4-:R-:W-:-:S04]  /*05f0*/  FFMA R12, R24, R26, R12 ;  /* 0x0000001a180c7223 */ /* 0x010fc8000000000c */
[----:B--2---:R-:W-:-:S04]  /*0600*/  FFMA R12, R14, R28, R12 ;  /* 0x0000001c0e0c7223 */ /* 0x004fc8000000000c */
[----:B---3--:R-:W-:Y:S01]  /*0610*/  FFMA R12, R21, R16, R12 ;  /* 0x00000010150c7223 */ /* 0x008fe2000000000c */
[----:B------:R-:W-:Y:S06]  /*0620*/  @P1 BRA `(.L_x_2) ;  /* 0xfffffffc000c1947 */ /* 0x000fec000383ffff */
.L_x_1:
[----:B------:R-:W-:Y:S05]  /*0630*/  @!P0 BRA `(.L_x_0) ;  /* 0x0000000400048947 */ /* 0x000fea0003800000 */
[----:B------:R-:W-:Y:S02]  /*0640*/  ISETP.GE.U32.AND P0, PT, R4, 0x4, PT ;  /* 0x000000040400780c */ /* 0x000fe40003f06070 */
[----:B------:R-:W-:-:S04]  /*0650*/  LOP3.LUT R13, R5, 0x3, RZ, 0xc0, !PT ;  /* 0x00000003050d7812 */ /* 0x000fc800078ec0ff */
[----:B------:R-:W-:-:S07]  /*0660*/  ISETP.NE.AND P1, PT, R13, RZ, PT ;  /* 0x000000ff0d00720c */ /* 0x000fce0003f25270 */
[----:B------:R-:W-:Y:S06]  /*0670*/  @!P0 BRA `(.L_x_3) ;  /* 0x00000000007c8947 */ /* 0x000fec0003800000 */
[----:B------:R-:W0:Y:S01]  /*0680*/  LDC.64 R8, c[0x0][0x398] ;  /* 0x0000e600ff087b82 */ /* 0x000e220000000a00 */
[----:B------:R-:W-:Y:S02]  /*0690*/  IMAD R15, R2, R5, R6 ;  /* 0x00000005020f7224 */ /* 0x000fe400078e0206 */
[----:B------:R-:W-:-:S03]  /*06a0*/  IMAD R17, R6, R0, R3 ;  /* 0x0000000006117224 */ /* 0x000fc600078e0203 */
[C---:B------:R-:W-:Y:S02]  /*06b0*/  IADD3 R23, PT, PT, R15.reuse, 0x1, RZ ;  /* 0x000000010f177810 */ /* 0x040fe40007ffe0ff */
[----:B------:R-:W1:Y:S01]  /*06c0*/  LDC.64 R10, c[0x0][0x390] ;  /* 0x0000e400ff0a7b82 */ /* 0x000e620000000a00 */
[C---:B------:R-:W-:Y:S02]  /*06d0*/  IADD3 R27, PT, PT, R15.reuse, 0x2, RZ ;  /* 0x000000020f1b7810 */ /* 0x040fe40007ffe0ff */
[----:B------:R-:W-:Y:S01]  /*06e0*/  IADD3 R4, PT, PT, R15, 0x3, RZ ;  /* 0x000000030f047810 */ /* 0x000fe20007ffe0ff */
[C---:B0-----:R-:W-:Y:S01]  /*06f0*/  IMAD.WIDE.U32 R20, R17.reuse, 0x4, R8 ;  /* 0x0000000411147825 */ /* 0x041fe200078e0008 */
[----:B------:R-:W-:-:S04]  /*0700*/  IADD3 R17, PT, PT, R17, R0, RZ ;  /* 0x0000000011117210 */ /* 0x000fc80007ffe0ff */
[-C--:B------:R-:W-:Y:S01]  /*0710*/  IADD3 R29, PT, PT, R17, R0.reuse, RZ ;  /* 0x00000000111d7210 */ /* 0x080fe20007ffe0ff */
[--C-:B-1----:R-:W-:Y:S01]  /*0720*/  IMAD.WIDE.U32 R24, R15, 0x4, R10.reuse ;  /* 0x000000040f187825 */ /* 0x102fe200078e000a */
[----:B------:R-:W2:Y:S03]  /*0730*/  LDG.E R20, desc[UR6][R20.64] ;  /* 0x0000000614147981 */ /* 0x000ea6000c1e1900 */
[----:B------:R-:W-:Y:S01]  /*0740*/  IMAD.WIDE.U32 R22, R23, 0x4, R10 ;  /* 0x0000000417167825 */ /* 0x000fe200078e000a */
[----:B------:R-:W2:Y:S03]  /*0750*/  LDG.E R7, desc[UR6][R24.64] ;  /* 0x0000000618077981 */ /* 0x000ea6000c1e1900 */
[----:B------:R-:W-:Y:S02]  /*0760*/  IMAD.WIDE.U32 R18, R17, 0x4, R8 ;  /* 0x0000000411127825 */ /* 0x000fe400078e0008 */
[----:B------:R-:W3:Y:S02]  /*0770*/  LDG.E R22, desc[UR6][R22.64] ;  /* 0x0000000616167981 */ /* 0x000ee4000c1e1900 */
[----:B------:R-:W-:Y:S01]  /*0780*/  IMAD.WIDE.U32 R14, R27, 0x4, R10 ;  /* 0x000000041b0e7825 */ /* 0x000fe200078e000a */
[C---:B------:R-:W-:Y:S01]  /*0790*/  IADD3 R27, PT, PT, R29.reuse, R0, RZ ;  /* 0x000000001d1b7210 */ /* 0x040fe20007ffe0ff */
[----:B------:R-:W3:Y:S02]  /*07a0*/  LDG.E R19, desc[UR6][R18.64] ;  /* 0x0000000612137981 */ /* 0x000ee4000c1e1900 */
[----:B------:R-:W-:-:S02]  /*07b0*/  IMAD.WIDE.U32 R16, R29, 0x4, R8 ;  /* 0x000000041d107825 */ /* 0x000fc400078e0008 */
[----:B------:R-:W4:Y:S02]  /*07c0*/  LDG.E R14, desc[UR6][R14.64] ;  /* 0x000000060e0e7981 */ /* 0x000f24000c1e1900 */
[----:B------:R-:W-:Y:S02]  /*07d0*/  IMAD.WIDE.U32 R10, R4, 0x4, R10 ;  /* 0x00000004040a7825 */ /* 0x000fe400078e000a */
[----:B------:R-:W4:Y:S02]  /*07e0*/  LDG.E R16, desc[UR6][R16.64] ;  /* 0x0000000610107981 */ /* 0x000f24000c1e1900 */
[----:B------:R-:W-:Y:S02]  /*07f0*/  IMAD.WIDE.U32 R8, R27, 0x4, R8 ;  /* 0x000000041b087825 */ /* 0x000fe400078e0008 */
[----:B------:R-:W5:Y:S04]  /*0800*/  LDG.E R10, desc[UR6][R10.64] ;  /* 0x000000060a0a7981 */ /* 0x000f68000c1e1900 */
[----:B------:R-:W5:Y:S01]  /*0810*/  LDG.E R8, desc[UR6][R8.64] ;  /* 0x0000000608087981 */ /* 0x000f62000c1e1900 */
[----:B------:R-:W-:Y:S01]  /*0820*/  IADD3 R6, PT, PT, R6, 0x4, RZ ;  /* 0x0000000406067810 */ /* 0x000fe20007ffe0ff */
[----:B--2---:R-:W-:-:S04]  /*0830*/  FFMA R7, R7, R20, R12 ;  /* 0x0000001407077223 */ /* 0x004fc8000000000c */
[----:B---3--:R-:W-:-:S04]  /*0840*/  FFMA R7, R22, R19, R7 ;  /* 0x0000001316077223 */ /* 0x008fc80000000007 */
[----:B----4-:R-:W-:-:S04]  /*0850*/  FFMA R7, R14, R16, R7 ;  /* 0x000000100e077223 */ /* 0x010fc80000000007 */
[----:B-----5:R-:W-:-:S07]  /*0860*/  FFMA R12, R10, R8, R7 ;  /* 0x000000080a0c7223 */ /* 0x020fce0000000007 */
.L_x_3:
[----:B------:R-:W-:Y:S05]  /*0870*/  @!P1 BRA `(.L_x_0) ;  /* 0x0000000000749947 */ /* 0x000fea0003800000 */
[----:B------:R-:W0:Y:S01]  /*0880*/  LDC.64 R8, c[0x0][0x398] ;  /* 0x0000e600ff087b82 */ /* 0x000e220000000a00 */
[----:B------:R-:W-:Y:S02]  /*0890*/  ISETP.NE.AND P0, PT, R13, 0x1, PT ;  /* 0x000000010d00780c */ /* 0x000fe40003f05270 */
[----:B------:R-:W-:-:S04]  /*08a0*/  LOP3.LUT R4, R5, 0x1, RZ, 0xc0, !PT ;  /* 0x0000000105047812 */ /* 0x000fc800078ec0ff */
[----:B------:R-:W-:Y:S01]  /*08b0*/  ISETP.NE.U32.AND P1, PT, R4, 0x1, PT ;  /* 0x000000010400780c */ /* 0x000fe20003f25070 */
[----:B------:R-:W1:Y:S06]  /*08c0*/  LDC.64 R18, c[0x0][0x390] ;  /* 0x0000e400ff127b82 */ /* 0x000e6c0000000a00 */
[----:B------:R-:W-:Y:S02]  /*08d0*/  @P0 IMAD R7, R2, R5, R6 ;  /* 0x0000000502070224 */ /* 0x000fe400078e0206 */
[----:B------:R-:W2:Y:S01]  /*08e0*/  LDC.64 R10, c[0x0][0x390] ;  /* 0x0000e400ff0a7b82 */ /* 0x000ea20000000a00 */
[C---:B------:R-:W-:Y:S01]  /*08f0*/  @P0 IMAD R17, R6.reuse, R0, R3 ;  /* 0x0000000006110224 */ /* 0x040fe200078e0203 */
[----:B------:R-:W-:-:S02]  /*0900*/  @P0 IADD3 R6, PT, PT, R6, 0x2, RZ ;  /* 0x0000000206060810 */ /* 0x000fc40007ffe0ff */
[----:B------:R-:W-:Y:S02]  /*0910*/  @P0 IADD3 R13, PT, PT, R7, 0x1, RZ ;  /* 0x00000001070d0810 */ /* 0x000fe40007ffe0ff */
[C---:B------:R-:W-:Y:S02]  /*0920*/  @P0 IADD3 R23, PT, PT, R17.reuse, R0, RZ ;  /* 0x0000000011170210 */ /* 0x040fe40007ffe0ff */
[----:B------:R-:W3:Y:S01]  /*0930*/  LDC.64 R14, c[0x0][0x398] ;  /* 0x0000e600ff0e7b82 */ /* 0x000ee20000000a00 */
[----:B0-----:R-:W-:-:S04]  /*0940*/  @P0 IMAD.WIDE.U32 R16, R17, 0x4, R8 ;  /* 0x0000000411100825 */ /* 0x001fc800078e0008 */
[----:B------:R-:W-:Y:S02]  /*0950*/  @P0 IMAD.WIDE.U32 R8, R23, 0x4, R8 ;  /* 0x0000000417080825 */ /* 0x000fe400078e0008 */
[----:B------:R-:W4:Y:S02]  /*0960*/  @P0 LDG.E R16, desc[UR6][R16.64] ;  /* 0x0000000610100981 */ /* 0x000f24000c1e1900 */
[--C-:B-1----:R-:W-:Y:S02]  /*0970*/  @P0 IMAD.WIDE.U32 R20, R7, 0x4, R18.reuse ;  /* 0x0000000407140825 */ /* 0x102fe400078e0012 */
[----:B------:R-:W5:Y:S02]  /*0980*/  @P0 LDG.E R8, desc[UR6][R8.64] ;  /* 0x0000000608080981 */ /* 0x000f64000c1e1900 */
[----:B------:R-:W-:Y:S02]  /*0990*/  @P0 IMAD.WIDE.U32 R18, R13, 0x4, R18 ;  /* 0x000000040d120825 */ /* 0x000fe400078e0012 */
[----:B------:R-:W4:Y:S02]  /*09a0*/  @P0 LDG.E R7, desc[UR6][R20.64] ;  /* 0x0000000614070981 */ /* 0x000f24000c1e1900 */
[----:B------:R-:W-:-:S02]  /*09b0*/  @!P1 IMAD R5, R2, R5, R6 ;  /* 0x0000000502059224 */ /* 0x000fc400078e0206 */
[----:B------:R-:W-:Y:S01]  /*09c0*/  @!P1 IMAD R13, R6, R0, R3 ;  /* 0x00000000060d9224 */ /* 0x000fe200078e0203 */
[----:B------:R-:W5:Y:S01]  /*09d0*/  @P0 LDG.E R18, desc[UR6][R18.64] ;  /* 0x0000000612120981 */ /* 0x000f62000c1e1900 */
[----:B--2---:R-:W-:-:S04]  /*09e0*/  @!P1 IMAD.WIDE.U32 R10, R5, 0x4, R10 ;  /* 0x00000004050a9825 */ /* 0x004fc800078e000a */
[----:B---3--:R-:W-:Y:S02]  /*09f0*/  @!P1 IMAD.WIDE.U32 R14, R13, 0x4, R14 ;  /* 0x000000040d0e9825 */ /* 0x008fe400078e000e */
[----:B------:R-:W2:Y:S04]  /*0a00*/  @!P1 LDG.E R11, desc[UR6][R10.64] ;  /* 0x000000060a0b9981 */ /* 0x000ea8000c1e1900 */
[----:B------:R-:W2:Y:S01]  /*0a10*/  @!P1 LDG.E R14, desc[UR6][R14.64] ;  /* 0x000000060e0e9981 */ /* 0x000ea2000c1e1900 */
[----:B----4-:R-:W-:-:S04]  /*0a20*/  @P0 FFMA R7, R7, R16, R12 ;  /* 0x0000001007070223 */ /* 0x010fc8000000000c */
[----:B-----5:R-:W-:-:S04]  /*0a30*/  @P0 FFMA R12, R18, R8, R7 ;  /* 0x00000008120c0223 */ /* 0x020fc80000000007 */
[----:B--2---:R-:W-:-:S07]  /*0a40*/  @!P1 FFMA R12, R11, R14, R12 ;  /* 0x0000000e0b0c9223 */ /* 0x004fce000000000c */
.L_x_0:
[----:B------:R-:W0:Y:S01]  /*0a50*/  LDC.64 R4, c[0x0][0x3a0] ;  /* 0x0000e800ff047b82 */ /* 0x000e220000000a00 */
[----:B------:R-:W-:-:S04]  /*0a60*/  IMAD R3, R2, R0, R3 ;  /* 0x0000000002037224 */ /* 0x000fc800078e0203 */
[----:B0-----:R-:W-:-:S05]  /*0a70*/  IMAD.WIDE.U32 R2, R3, 0x4, R4 ;  /* 0x0000000403027825 */ /* 0x001fca00078e0004 */
[----:B------:R-:W-:Y:S01]  /*0a80*/  STG.E desc[UR6][R2.64], R12 ;  /* 0x0000000c02007986 */ /* 0x000fe2000c101906 */
[----:B------:R-:W-:Y:S05]  /*0a90*/  EXIT ;  /* 0x000000000000794d */ /* 0x000fea0003800000 */
.L_x_4:
[----:B------:R-:W-:-:S00]  /*0aa0*/  BRA `(.L_x_4) ;  /* 0xfffffffc00fc7947 */ /* 0x000fc0000383ffff */
[----:B------:R-:W-:-:S00]  /*0ab0*/  NOP ;  /* 0x0000000000007918 */ /* 0x000fc00000000000 */
        /* <DEDUP_REMOVED lines=12> */
.L_x_5:


//--------------------- .nv.shared.reserved.0     --------------------------
	.section	.nv.shared.reserved.0,"aw",@nobits
	.weak		__nv_reservedSMEM_offset_0_alias
	.size		__nv_reservedSMEM_offset_0_alias, 0, 64
	.other		__nv_reservedSMEM_offset_0_alias,@"STO_CUDA_RESERVED_SHARED STV_DEFAULT"
__nv_reservedSMEM_offset_0_alias:
	.zero		0
	.zero		64


//--------------------- .nv.constant0._Z10gemm_naiveiiiPfS_S_ --------------------------
	.section	.nv.constant0._Z10gemm_naiveiiiPfS_S_,"a",@progbits
	.sectionflags	@""
	.align	4
.nv.constant0._Z10gemm_naiveiiiPfS_S_:
	.zero		936


//--------------------- SYMBOLS --------------------------

	.type		.nv.reservedSmem.offset0,@object
	.size		.nv.reservedSmem.offset0,0x4
